//
// Generated by NVIDIA NVVM Compiler
//
// Compiler Build ID: CL-36424714
// Cuda compilation tools, release 13.0, V13.0.88
// Based on NVVM 20.0.0
//

.version 9.0
.target sm_100
.address_size 64

	// .globl	_Z15transposeKernelPfS_ii

.visible .entry _Z15transposeKernelPfS_ii(
	.param .u64 .ptr .align 1 _Z15transposeKernelPfS_ii_param_0,
	.param .u64 .ptr .align 1 _Z15transposeKernelPfS_ii_param_1,
	.param .u32 _Z15transposeKernelPfS_ii_param_2,
	.param .u32 _Z15transposeKernelPfS_ii_param_3
)
{
	.reg .pred 	%p<4>;
	.reg .b32 	%r<15>;
	.reg .b32 	%f<2>;
	.reg .b64 	%rd<9>;

	ld.param.u64 	%rd1, [_Z15transposeKernelPfS_ii_param_0];
	ld.param.u64 	%rd2, [_Z15transposeKernelPfS_ii_param_1];
	ld.param.u32 	%r5, [_Z15transposeKernelPfS_ii_param_2];
	ld.param.u32 	%r4, [_Z15transposeKernelPfS_ii_param_3];
	mov.u32 	%r6, %ctaid.x;
	mov.u32 	%r7, %ntid.x;
	mov.u32 	%r8, %tid.x;
	mad.lo.s32 	%r1, %r6, %r7, %r8;
	mov.u32 	%r9, %ctaid.y;
	mov.u32 	%r10, %ntid.y;
	mov.u32 	%r11, %tid.y;
	mad.lo.s32 	%r12, %r9, %r10, %r11;
	setp.ge.s32 	%p1, %r1, %r4;
	setp.ge.s32 	%p2, %r12, %r5;
	or.pred  	%p3, %p1, %p2;
	@%p3 bra 	$L__BB0_2;
	cvta.to.global.u64 	%rd3, %rd1;
	cvta.to.global.u64 	%rd4, %rd2;
	mad.lo.s32 	%r13, %r4, %r12, %r1;
	mul.wide.s32 	%rd5, %r13, 4;
	add.s64 	%rd6, %rd3, %rd5;
	ld.global.f32 	%f1, [%rd6];
	mad.lo.s32 	%r14, %r5, %r1, %r12;
	mul.wide.s32 	%rd7, %r14, 4;
	add.s64 	%rd8, %rd4, %rd7;
	st.global.f32 	[%rd8], %f1;
$L__BB0_2:
	ret;

}


// ===== COMPILED SASS (sm_100) =====

	.target	sm_100

	.elftype	@"ET_EXEC"


//--------------------- .note.nv.tkinfo           --------------------------
	.section	.note.nv.tkinfo,"",@"SHT_NOTE"
	.sectionflags	@"SHF_NOTE_NV_TKINFO"
	.tkinfo
        /*0018*/ 	.word	0x00000002
        /*0030*/ 	.string	""
        /*0030*/ 	.string	"ptxas"
        /*0030*/ 	.string	"Cuda compilation tools, release 13.0, V13.0.88"
        /*0030*/ 	.string	"Build cuda_13.0.r13.0/compiler.36424714_0"
        /*0030*/ 	.string	"-arch sm_100 -m 64 "



//--------------------- .note.nv.cuinfo           --------------------------
	.section	.note.nv.cuinfo,"",@"SHT_NOTE"
	.sectionflags	@"SHF_NOTE_NV_CUINFO"
        /*0018*/ 	.short	0x0002
        /*001a*/ 	.short	0x0064
        /*001c*/ 	.short	0x0082
	.zero		2


//--------------------- .nv.info                  --------------------------
	.section	.nv.info,"",@"SHT_CUDA_INFO"
	.align	4


	//----- nvinfo : EIATTR_REGCOUNT
	.align		4
        /*0000*/ 	.byte	0x04, 0x2f
        /*0002*/ 	.short	(.L_1 - .L_0)
	.align		4
.L_0:
        /*0004*/ 	.word	index@(_Z15transposeKernelPfS_ii)
        /*0008*/ 	.word	0x0000000a


	//----- nvinfo : EIATTR_FRAME_SIZE
	.align		4
.L_1:
        /*000c*/ 	.byte	0x04, 0x11
        /*000e*/ 	.short	(.L_3 - .L_2)
	.align		4
.L_2:
        /*0010*/ 	.word	index@(_Z15transposeKernelPfS_ii)
        /*0014*/ 	.word	0x00000000


	//----- nvinfo : EIATTR_MIN_STACK_SIZE
	.align		4
.L_3:
        /*0018*/ 	.byte	0x04, 0x12
        /*001a*/ 	.short	(.L_5 - .L_4)
	.align		4
.L_4:
        /*001c*/ 	.word	index@(_Z15transposeKernelPfS_ii)
        /*0020*/ 	.word	0x00000000
.L_5:


//--------------------- .nv.compat                --------------------------
	.section	.nv.compat,"",@"SHT_CUDA_COMPAT_INFO"
	.align	4
        /*0000*/ 	.byte	0x02, 0x09, 0x00, 0x00, 0x02, 0x02, 0x01, 0x00, 0x02, 0x05, 0x05, 0x00, 0x03, 0x07, 0x01, 0x01
        /*0010*/ 	.byte	0x02, 0x03, 0x00, 0x00, 0x02, 0x06, 0x01, 0x00, 0x04, 0x0b, 0x08, 0x00, 0x09, 0x00, 0x00, 0x00
        /*0020*/ 	.byte	0x00, 0x00, 0x00, 0x00


//--------------------- .nv.info._Z15transposeKernelPfS_ii --------------------------
	.section	.nv.info._Z15transposeKernelPfS_ii,"",@"SHT_CUDA_INFO"
	.sectionflags	@""
	.align	4


	//----- nvinfo : EIATTR_CUDA_API_VERSION
	.align		4
        /*0000*/ 	.byte	0x04, 0x37
        /*0002*/ 	.short	(.L_7 - .L_6)
.L_6:
        /*0004*/ 	.word	0x00000082


	//----- nvinfo : EIATTR_KPARAM_INFO
	.align		4
.L_7:
        /*0008*/ 	.byte	0x04, 0x17
        /*000a*/ 	.short	(.L_9 - .L_8)
.L_8:
        /*000c*/ 	.word	0x00000000
        /*0010*/ 	.short	0x0003
        /*0012*/ 	.short	0x0014
        /*0014*/ 	.byte	0x00, 0xf0, 0x11, 0x00


	//----- nvinfo : EIATTR_KPARAM_INFO
	.align		4
.L_9:
        /*0018*/ 	.byte	0x04, 0x17
        /*001a*/ 	.short	(.L_11 - .L_10)
.L_10:
        /*001c*/ 	.word	0x00000000
        /*0020*/ 	.short	0x0002
        /*0022*/ 	.short	0x0010
        /*0024*/ 	.byte	0x00, 0xf0, 0x11, 0x00


	//----- nvinfo : EIATTR_KPARAM_INFO
	.align		4
.L_11:
        /*0028*/ 	.byte	0x04, 0x17
        /*002a*/ 	.short	(.L_13 - .L_12)
.L_12:
        /*002c*/ 	.word	0x00000000
        /*0030*/ 	.short	0x0001
        /*0032*/ 	.short	0x0008
        /*0034*/ 	.byte	0x00, 0xf5, 0x21, 0x00


	//----- nvinfo : EIATTR_KPARAM_INFO
	.align		4
.L_13:
        /*0038*/ 	.byte	0x04, 0x17
        /*003a*/ 	.short	(.L_15 - .L_14)
.L_14:
        /*003c*/ 	.word	0x00000000
        /*0040*/ 	.short	0x0000
        /*0042*/ 	.short	0x0000
        /*0044*/ 	.byte	0x00, 0xf5, 0x21, 0x00


	//----- nvinfo : EIATTR_SPARSE_MMA_MASK
	.align		4
.L_15:
        /*0048*/ 	.byte	0x03, 0x50
        /*004a*/ 	.short	0x0000


	//----- nvinfo : EIATTR_MAXREG_COUNT
	.align		4
        /*004c*/ 	.byte	0x03, 0x1b
        /*004e*/ 	.short	0x00ff


	//----- nvinfo : EIATTR_MERCURY_ISA_VERSION
	.align		4
        /*0050*/ 	.byte	0x03, 0x5f
        /*0052*/ 	.short	0x0101


	//----- nvinfo : EIATTR_VRC_CTA_INIT_COUNT
	.align		4
        /*0054*/ 	.byte	0x02, 0x4a
	.zero		1
	.zero		1


	//----- nvinfo : EIATTR_EXIT_INSTR_OFFSETS
	.align		4
        /*0058*/ 	.byte	0x04, 0x1c
        /*005a*/ 	.short	(.L_17 - .L_16)


	//   ....[0]....
.L_16:
        /*005c*/ 	.word	0x000000c0


	//   ....[1]....
        /*0060*/ 	.word	0x00000160


	//----- nvinfo : EIATTR_CBANK_PARAM_SIZE
	.align		4
.L_17:
        /*0064*/ 	.byte	0x03, 0x19
        /*0066*/ 	.short	0x0018


	//----- nvinfo : EIATTR_PARAM_CBANK
	.align		4
        /*0068*/ 	.byte	0x04, 0x0a
        /*006a*/ 	.short	(.L_19 - .L_18)
	.align		4
.L_18:
        /*006c*/ 	.word	index@(.nv.constant0._Z15transposeKernelPfS_ii)
        /*0070*/ 	.short	0x0380
        /*0072*/ 	.short	0x0018


	//----- nvinfo : EIATTR_SW_WAR
	.align		4
.L_19:
        /*0074*/ 	.byte	0x04, 0x36
        /*0076*/ 	.short	(.L_21 - .L_20)
.L_20:
        /*0078*/ 	.word	0x00000008
.L_21:


//--------------------- .nv.callgraph             --------------------------
	.section	.nv.callgraph,"",@"SHT_CUDA_CALLGRAPH"
	.align	4
	.sectionentsize	8
	.align		4
        /*0000*/ 	.word	0x00000000
	.align		4
        /*0004*/ 	.word	0xffffffff
	.align		4
        /*0008*/ 	.word	0x00000000
	.align		4
        /*000c*/ 	.word	0xfffffffe
	.align		4
        /*0010*/ 	.word	0x00000000
	.align		4
        /*0014*/ 	.word	0xfffffffd
	.align		4
        /*0018*/ 	.word	0x00000000
	.align		4
        /*001c*/ 	.word	0xfffffffc


//--------------------- .text._Z15transposeKernelPfS_ii --------------------------
	.section	.text._Z15transposeKernelPfS_ii,"ax",@progbits
	.align	128
        .global         _Z15transposeKernelPfS_ii
        .type           _Z15transposeKernelPfS_ii,@function
        .size           _Z15transposeKernelPfS_ii,(.L_x_1 - _Z15transposeKernelPfS_ii)
        .other          _Z15transposeKernelPfS_ii,@"STO_CUDA_ENTRY STV_DEFAULT"
_Z15transposeKernelPfS_ii:
.text._Z15transposeKernelPfS_ii:
[----:B------:R-:W-:Y:S01]  /*0000*/  LDC R1, c[0x0][0x37c] ;  /* 0x0000df00ff017b82 */ /* 0x000fe20000000800 */
[----:B------:R-:W0:Y:S07]  /*0010*/  S2R R2, SR_TID.Y ;  /* 0x0000000000027919 */ /* 0x000e2e0000002200 */
[----:B------:R-:W1:Y:S01]  /*0020*/  LDC R0, c[0x0][0x360] ;  /* 0x0000d800ff007b82 */ /* 0x000e620000000800 */
[----:B------:R-:W2:Y:S01]  /*0030*/  LDCU.64 UR6, c[0x0][0x390] ;  /* 0x00007200ff0677ac */ /* 0x000ea20008000a00 */
[----:B------:R-:W1:Y:S06]  /*0040*/  S2R R3, SR_TID.X ;  /* 0x0000000000037919 */ /* 0x000e6c0000002100 */
[----:B------:R-:W0:Y:S08]  /*0050*/  S2UR UR5, SR_CTAID.Y ;  /* 0x00000000000579c3 */ /* 0x000e300000002600 */
[----:B------:R-:W0:Y:S08]  /*0060*/  LDC R7, c[0x0][0x364] ;  /* 0x0000d900ff077b82 */ /* 0x000e300000000800 */
[----:B------:R-:W1:Y:S01]  /*0070*/  S2UR UR4, SR_CTAID.X ;  /* 0x00000000000479c3 */ /* 0x000e620000002500 */
[----:B0-----:R-:W-:-:S05]  /*0080*/  IMAD R7, R7, UR5, R2 ;  /* 0x0000000507077c24 */ /* 0x001fca000f8e0202 */
[----:B--2---:R-:W-:Y:S01]  /*0090*/  ISETP.GE.AND P0, PT, R7, UR6, PT ;  /* 0x0000000607007c0c */ /* 0x004fe2000bf06270 */
[----:B-1----:R-:W-:-:S05]  /*00a0*/  IMAD R0, R0, UR4, R3 ;  /* 0x0000000400007c24 */ /* 0x002fca000f8e0203 */
[----:B------:R-:W-:-:S13]  /*00b0*/  ISETP.GE.OR P0, PT, R0, UR7, P0 ;  /* 0x0000000700007c0c */ /* 0x000fda0008706670 */
[----:B------:R-:W-:Y:S05]  /*00c0*/  @P0 EXIT ;  /* 0x000000000000094d */ /* 0x000fea0003800000 */
[----:B------:R-:W0:Y:S01]  /*00d0*/  LDC.64 R2, c[0x0][0x380] ;  /* 0x0000e000ff027b82 */ /* 0x000e220000000a00 */
[----:B------:R-:W1:Y:S01]  /*00e0*/  LDCU.64 UR4, c[0x0][0x358] ;  /* 0x00006b00ff0477ac */ /* 0x000e620008000a00 */
[----:B------:R-:W-:-:S04]  /*00f0*/  IMAD R5, R7, UR7, R0 ;  /* 0x0000000707057c24 */ /* 0x000fc8000f8e0200 */
[----:B0-----:R-:W-:Y:S02]  /*0100*/  IMAD.WIDE R2, R5, 0x4, R2 ;  /* 0x0000000405027825 */ /* 0x001fe400078e0202 */
[----:B------:R-:W0:Y:S04]  /*0110*/  LDC.64 R4, c[0x0][0x388] ;  /* 0x0000e200ff047b82 */ /* 0x000e280000000a00 */
[----:B-1----:R-:W2:Y:S01]  /*0120*/  LDG.E R3, desc[UR4][R2.64] ;  /* 0x0000000402037981 */ /* 0x002ea2000c1e1900 */
[----:B------:R-:W-:-:S04]  /*0130*/  IMAD R7, R0, UR6, R7 ;  /* 0x0000000600077c24 */ /* 0x000fc8000f8e0207 */
[----:B0-----:R-:W-:-:S05]  /*0140*/  IMAD.WIDE R4, R7, 0x4, R4 ;  /* 0x0000000407047825 */ /* 0x001fca00078e0204 */
[----:B--2---:R-:W-:Y:S01]  /*0150*/  STG.E desc[UR4][R4.64], R3 ;  /* 0x0000000304007986 */ /* 0x004fe2000c101904 */
[----:B------:R-:W-:Y:S05]  /*0160*/  EXIT ;  /* 0x000000000000794d */ /* 0x000fea0003800000 */
.L_x_0:
[----:B------:R-:W-:-:S00]  /*0170*/  BRA `(.L_x_0) ;  /* 0xfffffffc00fc7947 */ /* 0x000fc0000383ffff */
[----:B------:R-:W-:-:S00]  /*0180*/  NOP ;  /* 0x0000000000007918 */ /* 0x000fc00000000000 */
[----:B------:R-:W-:-:S00]  /*0190*/  NOP ;  /* 0x0000000000007918 */ /* 0x000fc00000000000 */
[----:B------:R-:W-:-:S00]  /*01a0*/  NOP ;  /* 0x0000000000007918 */ /* 0x000fc00000000000 */
[----:B------:R-:W-:-:S00]  /*01b0*/  NOP ;  /* 0x0000000000007918 */ /* 0x000fc00000000000 */
[----:B------:R-:W-:-:S00]  /*01c0*/  NOP ;  /* 0x0000000000007918 */ /* 0x000fc00000000000 */
[----:B------:R-:W-:-:S00]  /*01d0*/  NOP ;  /* 0x0000000000007918 */ /* 0x000fc00000000000 */
[----:B------:R-:W-:-:S00]  /*01e0*/  NOP ;  /* 0x0000000000007918 */ /* 0x000fc00000000000 */
[----:B------:R-:W-:-:S00]  /*01f0*/  NOP ;  /* 0x0000000000007918 */ /* 0x000fc00000000000 */
.L_x_1:


//--------------------- .nv.shared.reserved.0     --------------------------
	.section	.nv.shared.reserved.0,"aw",@nobits
	.weak		__nv_reservedSMEM_offset_0_alias
	.size		__nv_reservedSMEM_offset_0_alias, 0, 64
	.other		__nv_reservedSMEM_offset_0_alias,@"STO_CUDA_RESERVED_SHARED STV_DEFAULT"
__nv_reservedSMEM_offset_0_alias:
	.zero		0
	.zero		64


//--------------------- .nv.constant0._Z15transposeKernelPfS_ii --------------------------
	.section	.nv.constant0._Z15transposeKernelPfS_ii,"a",@progbits
	.sectionflags	@""
	.align	4
.nv.constant0._Z15transposeKernelPfS_ii:
	.zero		920


//--------------------- SYMBOLS --------------------------

	.type		.nv.reservedSmem.offset0,@object
	.size		.nv.reservedSmem.offset0,0x4
